//
// Generated by NVIDIA NVVM Compiler
//
// Compiler Build ID: CL-36424714
// Cuda compilation tools, release 13.0, V13.0.88
// Based on NVVM 20.0.0
//

.version 9.0
.target sm_100
.address_size 64

	// .globl	_Z12reverseArrayPiS_

.visible .entry _Z12reverseArrayPiS_(
	.param .u64 .ptr .align 1 _Z12reverseArrayPiS__param_0,
	.param .u64 .ptr .align 1 _Z12reverseArrayPiS__param_1
)
{
	.reg .b32 	%r<6>;
	.reg .b64 	%rd<8>;

	ld.param.u64 	%rd1, [_Z12reverseArrayPiS__param_0];
	ld.param.u64 	%rd2, [_Z12reverseArrayPiS__param_1];
	cvta.to.global.u64 	%rd3, %rd2;
	cvta.to.global.u64 	%rd4, %rd1;
	mov.u32 	%r1, %ctaid.x;
	mov.u32 	%r2, %ntid.x;
	mov.u32 	%r3, %tid.x;
	mad.lo.s32 	%r4, %r1, %r2, %r3;
	mul.wide.s32 	%rd5, %r4, 4;
	sub.s64 	%rd6, %rd4, %rd5;
	ld.global.u32 	%r5, [%rd6+262140];
	add.s64 	%rd7, %rd3, %rd5;
	st.global.u32 	[%rd7], %r5;
	ret;

}


// ===== COMPILED SASS (sm_100) =====

	.target	sm_100

	.elftype	@"ET_EXEC"


//--------------------- .note.nv.tkinfo           --------------------------
	.section	.note.nv.tkinfo,"",@"SHT_NOTE"
	.sectionflags	@"SHF_NOTE_NV_TKINFO"
	.tkinfo
        /*0018*/ 	.word	0x00000002
        /*0030*/ 	.string	""
        /*0030*/ 	.string	"ptxas"
        /*0030*/ 	.string	"Cuda compilation tools, release 13.0, V13.0.88"
        /*0030*/ 	.string	"Build cuda_13.0.r13.0/compiler.36424714_0"
        /*0030*/ 	.string	"-arch sm_100 -m 64 "



//--------------------- .note.nv.cuinfo           --------------------------
	.section	.note.nv.cuinfo,"",@"SHT_NOTE"
	.sectionflags	@"SHF_NOTE_NV_CUINFO"
        /*0018*/ 	.short	0x0002
        /*001a*/ 	.short	0x0064
        /*001c*/ 	.short	0x0082
	.zero		2


//--------------------- .nv.info                  --------------------------
	.section	.nv.info,"",@"SHT_CUDA_INFO"
	.align	4


	//----- nvinfo : EIATTR_REGCOUNT
	.align		4
        /*0000*/ 	.byte	0x04, 0x2f
        /*0002*/ 	.short	(.L_1 - .L_0)
	.align		4
.L_0:
        /*0004*/ 	.word	index@(_Z12reverseArrayPiS_)
        /*0008*/ 	.word	0x00000008


	//----- nvinfo : EIATTR_FRAME_SIZE
	.align		4
.L_1:
        /*000c*/ 	.byte	0x04, 0x11
        /*000e*/ 	.short	(.L_3 - .L_2)
	.align		4
.L_2:
        /*0010*/ 	.word	index@(_Z12reverseArrayPiS_)
        /*0014*/ 	.word	0x00000000


	//----- nvinfo : EIATTR_MIN_STACK_SIZE
	.align		4
.L_3:
        /*0018*/ 	.byte	0x04, 0x12
        /*001a*/ 	.short	(.L_5 - .L_4)
	.align		4
.L_4:
        /*001c*/ 	.word	index@(_Z12reverseArrayPiS_)
        /*0020*/ 	.word	0x00000000
.L_5:


//--------------------- .nv.compat                --------------------------
	.section	.nv.compat,"",@"SHT_CUDA_COMPAT_INFO"
	.align	4
        /*0000*/ 	.byte	0x02, 0x09, 0x00, 0x00, 0x02, 0x02, 0x01, 0x00, 0x02, 0x05, 0x05, 0x00, 0x03, 0x07, 0x01, 0x01
        /*0010*/ 	.byte	0x02, 0x03, 0x00, 0x00, 0x02, 0x06, 0x01, 0x00, 0x04, 0x0b, 0x08, 0x00, 0x09, 0x00, 0x00, 0x00
        /*0020*/ 	.byte	0x00, 0x00, 0x00, 0x00


//--------------------- .nv.info._Z12reverseArrayPiS_ --------------------------
	.section	.nv.info._Z12reverseArrayPiS_,"",@"SHT_CUDA_INFO"
	.sectionflags	@""
	.align	4


	//----- nvinfo : EIATTR_CUDA_API_VERSION
	.align		4
        /*0000*/ 	.byte	0x04, 0x37
        /*0002*/ 	.short	(.L_7 - .L_6)
.L_6:
        /*0004*/ 	.word	0x00000082


	//----- nvinfo : EIATTR_KPARAM_INFO
	.align		4
.L_7:
        /*0008*/ 	.byte	0x04, 0x17
        /*000a*/ 	.short	(.L_9 - .L_8)
.L_8:
        /*000c*/ 	.word	0x00000000
        /*0010*/ 	.short	0x0001
        /*0012*/ 	.short	0x0008
        /*0014*/ 	.byte	0x00, 0xf5, 0x21, 0x00


	//----- nvinfo : EIATTR_KPARAM_INFO
	.align		4
.L_9:
        /*0018*/ 	.byte	0x04, 0x17
        /*001a*/ 	.short	(.L_11 - .L_10)
.L_10:
        /*001c*/ 	.word	0x00000000
        /*0020*/ 	.short	0x0000
        /*0022*/ 	.short	0x0000
        /*0024*/ 	.byte	0x00, 0xf5, 0x21, 0x00


	//----- nvinfo : EIATTR_SPARSE_MMA_MASK
	.align		4
.L_11:
        /*0028*/ 	.byte	0x03, 0x50
        /*002a*/ 	.short	0x0000


	//----- nvinfo : EIATTR_MAXREG_COUNT
	.align		4
        /*002c*/ 	.byte	0x03, 0x1b
        /*002e*/ 	.short	0x00ff


	//----- nvinfo : EIATTR_MERCURY_ISA_VERSION
	.align		4
        /*0030*/ 	.byte	0x03, 0x5f
        /*0032*/ 	.short	0x0101


	//----- nvinfo : EIATTR_VRC_CTA_INIT_COUNT
	.align		4
        /*0034*/ 	.byte	0x02, 0x4a
	.zero		1
	.zero		1


	//----- nvinfo : EIATTR_EXIT_INSTR_OFFSETS
	.align		4
        /*0038*/ 	.byte	0x04, 0x1c
        /*003a*/ 	.short	(.L_13 - .L_12)


	//   ....[0]....
.L_12:
        /*003c*/ 	.word	0x000000e0


	//----- nvinfo : EIATTR_CBANK_PARAM_SIZE
	.align		4
.L_13:
        /*0040*/ 	.byte	0x03, 0x19
        /*0042*/ 	.short	0x0010


	//----- nvinfo : EIATTR_PARAM_CBANK
	.align		4
        /*0044*/ 	.byte	0x04, 0x0a
        /*0046*/ 	.short	(.L_15 - .L_14)
	.align		4
.L_14:
        /*0048*/ 	.word	index@(.nv.constant0._Z12reverseArrayPiS_)
        /*004c*/ 	.short	0x0380
        /*004e*/ 	.short	0x0010


	//----- nvinfo : EIATTR_SW_WAR
	.align		4
.L_15:
        /*0050*/ 	.byte	0x04, 0x36
        /*0052*/ 	.short	(.L_17 - .L_16)
.L_16:
        /*0054*/ 	.word	0x00000008
.L_17:


//--------------------- .nv.callgraph             --------------------------
	.section	.nv.callgraph,"",@"SHT_CUDA_CALLGRAPH"
	.align	4
	.sectionentsize	8
	.align		4
        /*0000*/ 	.word	0x00000000
	.align		4
        /*0004*/ 	.word	0xffffffff
	.align		4
        /*0008*/ 	.word	0x00000000
	.align		4
        /*000c*/ 	.word	0xfffffffe
	.align		4
        /*0010*/ 	.word	0x00000000
	.align		4
        /*0014*/ 	.word	0xfffffffd
	.align		4
        /*0018*/ 	.word	0x00000000
	.align		4
        /*001c*/ 	.word	0xfffffffc


//--------------------- .text._Z12reverseArrayPiS_ --------------------------
	.section	.text._Z12reverseArrayPiS_,"ax",@progbits
	.align	128
        .global         _Z12reverseArrayPiS_
        .type           _Z12reverseArrayPiS_,@function
        .size           _Z12reverseArrayPiS_,(.L_x_1 - _Z12reverseArrayPiS_)
        .other          _Z12reverseArrayPiS_,@"STO_CUDA_ENTRY STV_DEFAULT"
_Z12reverseArrayPiS_:
.text._Z12reverseArrayPiS_:
[----:B------:R-:W-:Y:S01]  /*0000*/  LDC R1, c[0x0][0x37c] ;  /* 0x0000df00ff017b82 */ /* 0x000fe20000000800 */
[----:B------:R-:W0:Y:S07]  /*0010*/  S2R R3, SR_TID.X ;  /* 0x0000000000037919 */ /* 0x000e2e0000002100 */
[----:B------:R-:W0:Y:S01]  /*0020*/  S2UR UR4, SR_CTAID.X ;  /* 0x00000000000479c3 */ /* 0x000e220000002500 */
[----:B------:R-:W1:Y:S07]  /*0030*/  LDCU.128 UR8, c[0x0][0x380] ;  /* 0x00007000ff0877ac */ /* 0x000e6e0008000c00 */
[----:B------:R-:W0:Y:S02]  /*0040*/  LDC R2, c[0x0][0x360] ;  /* 0x0000d800ff027b82 */ /* 0x000e240000000800 */
[----:B0-----:R-:W-:Y:S01]  /*0050*/  IMAD R2, R2, UR4, R3 ;  /* 0x0000000402027c24 */ /* 0x001fe2000f8e0203 */
[----:B------:R-:W0:Y:S03]  /*0060*/  LDCU.64 UR4, c[0x0][0x358] ;  /* 0x00006b00ff0477ac */ /* 0x000e260008000a00 */
[----:B------:R-:W-:-:S03]  /*0070*/  IMAD.WIDE R2, R2, 0x4, RZ ;  /* 0x0000000402027825 */ /* 0x000fc600078e02ff */
[----:B-1----:R-:W-:-:S04]  /*0080*/  IADD3 R4, P0, PT, -R2, UR8, RZ ;  /* 0x0000000802047c10 */ /* 0x002fc8000ff1e1ff */
[----:B------:R-:W-:-:S06]  /*0090*/  IADD3.X R5, PT, PT, ~R3, UR9, RZ, P0, !PT ;  /* 0x0000000903057c10 */ /* 0x000fcc00087fe5ff */
[----:B0-----:R-:W2:Y:S01]  /*00a0*/  LDG.E R5, desc[UR4][R4.64+0x3fffc] ;  /* 0x03fffc0404057981 */ /* 0x001ea2000c1e1900 */
[----:B------:R-:W-:-:S04]  /*00b0*/  IADD3 R2, P0, PT, R2, UR10, RZ ;  /* 0x0000000a02027c10 */ /* 0x000fc8000ff1e0ff */
[----:B------:R-:W-:-:S05]  /*00c0*/  IADD3.X R3, PT, PT, R3, UR11, RZ, P0, !PT ;  /* 0x0000000b03037c10 */ /* 0x000fca00087fe4ff */
[----:B--2---:R-:W-:Y:S01]  /*00d0*/  STG.E desc[UR4][R2.64], R5 ;  /* 0x0000000502007986 */ /* 0x004fe2000c101904 */
[----:B------:R-:W-:Y:S05]  /*00e0*/  EXIT ;  /* 0x000000000000794d */ /* 0x000fea0003800000 */
.L_x_0:
[----:B------:R-:W-:-:S00]  /*00f0*/  BRA `(.L_x_0) ;  /* 0xfffffffc00fc7947 */ /* 0x000fc0000383ffff */
[----:B------:R-:W-:-:S00]  /*0100*/  NOP ;  /* 0x0000000000007918 */ /* 0x000fc00000000000 */
[----:B------:R-:W-:-:S00]  /*0110*/  NOP ;  /* 0x0000000000007918 */ /* 0x000fc00000000000 */
[----:B------:R-:W-:-:S00]  /*0120*/  NOP ;  /* 0x0000000000007918 */ /* 0x000fc00000000000 */
[----:B------:R-:W-:-:S00]  /*0130*/  NOP ;  /* 0x0000000000007918 */ /* 0x000fc00000000000 */
[----:B------:R-:W-:-:S00]  /*0140*/  NOP ;  /* 0x0000000000007918 */ /* 0x000fc00000000000 */
[----:B------:R-:W-:-:S00]  /*0150*/  NOP ;  /* 0x0000000000007918 */ /* 0x000fc00000000000 */
[----:B------:R-:W-:-:S00]  /*0160*/  NOP ;  /* 0x0000000000007918 */ /* 0x000fc00000000000 */
[----:B------:R-:W-:-:S00]  /*0170*/  NOP ;  /* 0x0000000000007918 */ /* 0x000fc00000000000 */
.L_x_1:


//--------------------- .nv.shared.reserved.0     --------------------------
	.section	.nv.shared.reserved.0,"aw",@nobits
	.weak		__nv_reservedSMEM_offset_0_alias
	.size		__nv_reservedSMEM_offset_0_alias, 0, 64
	.other		__nv_reservedSMEM_offset_0_alias,@"STO_CUDA_RESERVED_SHARED STV_DEFAULT"
__nv_reservedSMEM_offset_0_alias:
	.zero		0
	.zero		64


//--------------------- .nv.constant0._Z12reverseArrayPiS_ --------------------------
	.section	.nv.constant0._Z12reverseArrayPiS_,"a",@progbits
	.sectionflags	@""
	.align	4
.nv.constant0._Z12reverseArrayPiS_:
	.zero		912


//--------------------- SYMBOLS --------------------------

	.type		.nv.reservedSmem.offset0,@object
	.size		.nv.reservedSmem.offset0,0x4
